	.headerflags	@"EF_CUDA_TEXMODE_UNIFIED EF_CUDA_64BIT_ADDRESS EF_CUDA_ACCELERATORS EF_CUDA_SM90 EF_CUDA_VIRTUAL_SM(EF_CUDA_SM90)"
	.elftype	@"ET_EXEC"


//--------------------- .nv.info                  --------------------------
	.section	.nv.info,"",@"SHT_CUDA_INFO"
	.align	4


	//----- nvinfo : EIATTR_REGCOUNT
	.align		4
        /*0000*/ 	.byte	0x04, 0x2f
        /*0002*/ 	.short	(.L_1 - .L_0)
	.align		4
.L_0:
        /*0004*/ 	.word	index@(triton_poi_fused_convolution_10)
        /*0008*/ 	.word	0x0000000c


	//----- nvinfo : EIATTR_MIN_STACK_SIZE
	.align		4
.L_1:
        /*000c*/ 	.byte	0x04, 0x12
        /*000e*/ 	.short	(.L_3 - .L_2)
	.align		4
.L_2:
        /*0010*/ 	.word	index@(triton_poi_fused_convolution_10)
        /*0014*/ 	.word	0x00000000


	//----- nvinfo : EIATTR_FRAME_SIZE
	.align		4
.L_3:
        /*0018*/ 	.byte	0x04, 0x11
        /*001a*/ 	.short	(.L_5 - .L_4)
	.align		4
.L_4:
        /*001c*/ 	.word	index@(triton_poi_fused_convolution_10)
        /*0020*/ 	.word	0x00000000


	//----- nvinfo : EIATTR_MIN_STACK_SIZE
	.align		4
.L_5:
        /*0024*/ 	.byte	0x04, 0x12
        /*0026*/ 	.short	(.L_7 - .L_6)
	.align		4
.L_6:
        /*0028*/ 	.word	index@(triton_poi_fused_convolution_10)
        /*002c*/ 	.word	0x00000000
.L_7:


//--------------------- .nv.info.triton_poi_fused_convolution_10 --------------------------
	.section	.nv.info.triton_poi_fused_convolution_10,"",@"SHT_CUDA_INFO"
	.sectionflags	@""
	.align	4


	//----- nvinfo : EIATTR_CUDA_API_VERSION
	.align		4
        /*0000*/ 	.byte	0x04, 0x37
        /*0002*/ 	.short	(.L_9 - .L_8)
.L_8:
        /*0004*/ 	.word	0x0000007c


	//----- nvinfo : EIATTR_KPARAM_INFO
	.align		4
.L_9:
        /*0008*/ 	.byte	0x04, 0x17
        /*000a*/ 	.short	(.L_11 - .L_10)
.L_10:
        /*000c*/ 	.word	0x00000000
        /*0010*/ 	.short	0x0002
        /*0012*/ 	.short	0x0010
        /*0014*/ 	.byte	0x00, 0xf0, 0x11, 0x00


	//----- nvinfo : EIATTR_KPARAM_INFO
	.align		4
.L_11:
        /*0018*/ 	.byte	0x04, 0x17
        /*001a*/ 	.short	(.L_13 - .L_12)
.L_12:
        /*001c*/ 	.word	0x00000000
        /*0020*/ 	.short	0x0001
        /*0022*/ 	.short	0x0008
        /*0024*/ 	.byte	0x00, 0xf4, 0x21, 0x00


	//----- nvinfo : EIATTR_KPARAM_INFO
	.align		4
.L_13:
        /*0028*/ 	.byte	0x04, 0x17
        /*002a*/ 	.short	(.L_15 - .L_14)
.L_14:
        /*002c*/ 	.word	0x00000000
        /*0030*/ 	.short	0x0000
        /*0032*/ 	.short	0x0000
        /*0034*/ 	.byte	0x00, 0xf4, 0x21, 0x00


	//----- nvinfo : EIATTR_SPARSE_MMA_MASK
	.align		4
.L_15:
        /*0038*/ 	.byte	0x03, 0x50
        /*003a*/ 	.short	0x0000


	//----- nvinfo : EIATTR_MAXREG_COUNT
	.align		4
        /*003c*/ 	.byte	0x03, 0x1b
        /*003e*/ 	.short	0x00ff


	//----- nvinfo : EIATTR_EXIT_INSTR_OFFSETS
	.align		4
        /*0040*/ 	.byte	0x04, 0x1c
        /*0042*/ 	.short	(.L_17 - .L_16)


	//   ....[0]....
.L_16:
        /*0044*/ 	.word	0x00000150


	//   ....[1]....
        /*0048*/ 	.word	0x00000170


	//----- nvinfo : EIATTR_REQNTID
	.align		4
.L_17:
        /*004c*/ 	.byte	0x04, 0x10
        /*004e*/ 	.short	(.L_19 - .L_18)
.L_18:
        /*0050*/ 	.word	0x00000080
        /*0054*/ 	.word	0x00000001
        /*0058*/ 	.word	0x00000001


	//----- nvinfo : EIATTR_CBANK_PARAM_SIZE
	.align		4
.L_19:
        /*005c*/ 	.byte	0x03, 0x19
        /*005e*/ 	.short	0x0014


	//----- nvinfo : EIATTR_PARAM_CBANK
	.align		4
        /*0060*/ 	.byte	0x04, 0x0a
        /*0062*/ 	.short	(.L_21 - .L_20)
	.align		4
.L_20:
        /*0064*/ 	.word	index@(.nv.constant0.triton_poi_fused_convolution_10)
        /*0068*/ 	.short	0x0210
        /*006a*/ 	.short	0x0014


	//----- nvinfo : EIATTR_SW_WAR
	.align		4
.L_21:
        /*006c*/ 	.byte	0x04, 0x36
        /*006e*/ 	.short	(.L_23 - .L_22)
.L_22:
        /*0070*/ 	.word	0x00000008
.L_23:


//--------------------- .nv.callgraph             --------------------------
	.section	.nv.callgraph,"",@"SHT_CUDA_CALLGRAPH"
	.align	4
	.sectionentsize	8
	.align		4
        /*0000*/ 	.word	0x00000000
	.align		4
        /*0004*/ 	.word	0xffffffff
	.align		4
        /*0008*/ 	.word	0x00000000
	.align		4
        /*000c*/ 	.word	0xfffffffe
	.align		4
        /*0010*/ 	.word	0x00000000
	.align		4
        /*0014*/ 	.word	0xfffffffd
	.align		4
        /*0018*/ 	.word	0x00000000
	.align		4
        /*001c*/ 	.word	0xfffffffc


//--------------------- .text.triton_poi_fused_convolution_10 --------------------------
	.section	.text.triton_poi_fused_convolution_10,"ax",@progbits
	.align	128
        .global         triton_poi_fused_convolution_10
        .type           triton_poi_fused_convolution_10,@function
        .size           triton_poi_fused_convolution_10,(.L_x_1 - triton_poi_fused_convolution_10)
        .other          triton_poi_fused_convolution_10,@"STO_CUDA_ENTRY STV_DEFAULT"
triton_poi_fused_convolution_10:
.text.triton_poi_fused_convolution_10:
[----:B------:R-:W0:Y:S02]  /*0000*/  LDC R1, c[0x0][0x28] ;  /* 0x00000a00ff017b82 */ /* 0x000e240000000800 */
[----:B------:R-:W1:Y:S01]  /*0010*/  S2R R0, SR_TID.X ;  /* 0x0000000000007919 */ /* 0x000e620000002100 */
[----:B------:R-:W2:Y:S01]  /*0020*/  LDC.64 R2, c[0x0][0x210] ;  /* 0x00008400ff027b82 */ /* 0x000ea20000000a00 */
[----:B------:R-:W-:Y:S01]  /*0030*/  ULDC.64 UR4, c[0x0][0x208] ;  /* 0x0000820000047ab9 */ /* 0x000fe20000000a00 */
[----:B------:R-:W3:Y:S06]  /*0040*/  S2R R7, SR_CTAID.X ;  /* 0x0000000000077919 */ /* 0x000eec0000002500 */
[----:B------:R-:W4:Y:S01]  /*0050*/  LDC.64 R4, c[0x0][0x218] ;  /* 0x00008600ff047b82 */ /* 0x000f220000000a00 */
[----:B-1----:R-:W-:-:S02]  /*0060*/  LOP3.LUT R0, R0, 0x7f, RZ, 0xc0, !PT ;  /* 0x0000007f00007812 */ /* 0x002fc400078ec0ff */
[----:B---3--:R-:W-:-:S03]  /*0070*/  SHF.R.S32.HI R6, RZ, 0x18, R7 ;  /* 0x00000018ff067819 */ /* 0x008fc60000011407 */
[----:B------:R-:W-:Y:S01]  /*0080*/  IMAD R7, R7, 0x80, R0 ;  /* 0x0000008007077824 */ /* 0x000fe200078e0200 */
[----:B------:R-:W-:-:S03]  /*0090*/  SGXT R0, R6, 0x1 ;  /* 0x000000010600781a */ /* 0x000fc60000000200 */
[C---:B--2---:R-:W-:Y:S01]  /*00a0*/  IMAD.WIDE R2, R7.reuse, 0x4, R2 ;  /* 0x0000000407027825 */ /* 0x044fe200078e0202 */
[----:B------:R-:W-:Y:S02]  /*00b0*/  ISETP.GE.AND P0, PT, R7, 0x400, PT ;  /* 0x000004000700780c */ /* 0x000fe40003f06270 */
[----:B------:R-:W-:-:S04]  /*00c0*/  LEA.HI R0, R0, R7, RZ, 0x8 ;  /* 0x0000000700007211 */ /* 0x000fc800078f40ff */
[----:B------:R-:W-:-:S05]  /*00d0*/  LOP3.LUT R0, R0, 0xffffff00, RZ, 0xc0, !PT ;  /* 0xffffff0000007812 */ /* 0x000fca00078ec0ff */
[----:B------:R-:W-:Y:S01]  /*00e0*/  IMAD.IADD R9, R7, 0x1, -R0 ;  /* 0x0000000107097824 */ /* 0x000fe200078e0a00 */
[----:B------:R-:W-:Y:S01]  /*00f0*/  HFMA2.MMA R0, -RZ, RZ, 0, 0 ;  /* 0x00000000ff007435 */ /* 0x000fe200000001ff */
[----:B------:R-:W-:Y:S02]  /*0100*/  IMAD.MOV.U32 R7, RZ, RZ, RZ ;  /* 0x000000ffff077224 */ /* 0x000fe400078e00ff */
[----:B----4-:R-:W-:-:S05]  /*0110*/  IMAD.WIDE R4, R9, 0x4, R4 ;  /* 0x0000000409047825 */ /* 0x010fca00078e0204 */
[----:B------:R-:W2:Y:S04]  /*0120*/  @!P0 LDG.E.EL R7, desc[UR4][R4.64] ;  /* 0x0000000404078981 */ /* 0x000ea8000c2e1900 */
[----:B------:R-:W2:Y:S02]  /*0130*/  @!P0 LDG.E R0, desc[UR4][R2.64] ;  /* 0x0000000402008981 */ /* 0x000ea4000c1e1900 */
[----:B--2---:R-:W-:Y:S01]  /*0140*/  FADD R7, R7, R0 ;  /* 0x0000000007077221 */ /* 0x004fe20000000000 */
[----:B------:R-:W-:Y:S06]  /*0150*/  @P0 EXIT ;  /* 0x000000000000094d */ /* 0x000fec0003800000 */
[----:B------:R-:W-:Y:S01]  /*0160*/  STG.E desc[UR4][R2.64], R7 ;  /* 0x0000000702007986 */ /* 0x000fe2000c101904 */
[----:B------:R-:W-:Y:S05]  /*0170*/  EXIT ;  /* 0x000000000000794d */ /* 0x000fea0003800000 */
.L_x_0:
[----:B------:R-:W-:-:S00]  /*0180*/  BRA `(.L_x_0) ;  /* 0xfffffffc00fc7947 */ /* 0x000fc0000383ffff */
[----:B------:R-:W-:-:S00]  /*0190*/  NOP ;  /* 0x0000000000007918 */ /* 0x000fc00000000000 */
        /* <DEDUP_REMOVED lines=14> */
.L_x_1:


//--------------------- .nv.constant0.triton_poi_fused_convolution_10 --------------------------
	.section	.nv.constant0.triton_poi_fused_convolution_10,"a",@progbits
	.sectionflags	@""
	.align	4
.nv.constant0.triton_poi_fused_convolution_10:
	.zero		548
